//
// Generated by NVIDIA NVVM Compiler
//
// Compiler Build ID: CL-36424714
// Cuda compilation tools, release 13.0, V13.0.88
// Based on NVVM 20.0.0
//

.version 9.0
.target sm_100
.address_size 64

	// .globl	_Z14maxpool_kernelPfS_

.visible .entry _Z14maxpool_kernelPfS_(
	.param .u64 .ptr .align 1 _Z14maxpool_kernelPfS__param_0,
	.param .u64 .ptr .align 1 _Z14maxpool_kernelPfS__param_1
)
.maxntid 1024
{
	.reg .b16 	%rs<3>;
	.reg .b32 	%r<30>;
	.reg .b32 	%f<51>;
	.reg .b64 	%rd<9>;

	ld.param.u64 	%rd1, [_Z14maxpool_kernelPfS__param_0];
	ld.param.u64 	%rd2, [_Z14maxpool_kernelPfS__param_1];
	cvta.to.global.u64 	%rd3, %rd1;
	mov.u32 	%r1, %ctaid.x;
	shl.b32 	%r2, %r1, 2;
	mov.u32 	%r3, %tid.x;
	shr.u32 	%r4, %r3, 8;
	or.b32  	%r5, %r2, %r4;
	mul.hi.u32 	%r6, %r5, -1851608123;
	shl.b32 	%r7, %r6, 11;
	or.b32  	%r8, %r7, %r3;
	shl.b32 	%r9, %r1, 3;
	shr.u32 	%r10, %r3, 7;
	or.b32  	%r11, %r9, %r10;
	mul.hi.u32 	%r12, %r11, -1851608123;
	shr.u32 	%r13, %r12, 8;
	mul.lo.s32 	%r14, %r13, 450;
	sub.s32 	%r15, %r11, %r14;
	cvt.u16.u32 	%rs1, %r15;
	mul.hi.u16 	%rs2, %rs1, 4370;
	mul.wide.u16 	%r16, %rs2, 8192;
	shl.b32 	%r17, %r1, 4;
	shr.u32 	%r18, %r3, 6;
	or.b32  	%r19, %r17, %r18;
	mul.hi.u32 	%r20, %r19, -2004318071;
	shr.u32 	%r21, %r20, 4;
	mul.lo.s32 	%r22, %r21, 30;
	sub.s32 	%r23, %r19, %r22;
	shl.b32 	%r24, %r23, 7;
	and.b32  	%r25, %r8, -262081;
	or.b32  	%r26, %r25, %r24;
	add.s32 	%r27, %r26, %r16;
	mul.wide.u32 	%rd4, %r27, 4;
	add.s64 	%rd5, %rd3, %rd4;
	ld.global.nc.f32 	%f1, [%rd5];
	max.f32 	%f2, %f1, 0fFF7FFFFD;
	ld.global.nc.f32 	%f3, [%rd5+256];
	max.f32 	%f4, %f2, %f3;
	ld.global.nc.f32 	%f5, [%rd5+512];
	max.f32 	%f6, %f4, %f5;
	ld.global.nc.f32 	%f7, [%rd5+768];
	max.f32 	%f8, %f6, %f7;
	ld.global.nc.f32 	%f9, [%rd5+1024];
	max.f32 	%f10, %f8, %f9;
	ld.global.nc.f32 	%f11, [%rd5+16384];
	max.f32 	%f12, %f10, %f11;
	ld.global.nc.f32 	%f13, [%rd5+16640];
	max.f32 	%f14, %f12, %f13;
	ld.global.nc.f32 	%f15, [%rd5+16896];
	max.f32 	%f16, %f14, %f15;
	ld.global.nc.f32 	%f17, [%rd5+17152];
	max.f32 	%f18, %f16, %f17;
	ld.global.nc.f32 	%f19, [%rd5+17408];
	max.f32 	%f20, %f18, %f19;
	ld.global.nc.f32 	%f21, [%rd5+32768];
	max.f32 	%f22, %f20, %f21;
	ld.global.nc.f32 	%f23, [%rd5+33024];
	max.f32 	%f24, %f22, %f23;
	ld.global.nc.f32 	%f25, [%rd5+33280];
	max.f32 	%f26, %f24, %f25;
	ld.global.nc.f32 	%f27, [%rd5+33536];
	max.f32 	%f28, %f26, %f27;
	ld.global.nc.f32 	%f29, [%rd5+33792];
	max.f32 	%f30, %f28, %f29;
	ld.global.nc.f32 	%f31, [%rd5+49152];
	max.f32 	%f32, %f30, %f31;
	ld.global.nc.f32 	%f33, [%rd5+49408];
	max.f32 	%f34, %f32, %f33;
	ld.global.nc.f32 	%f35, [%rd5+49664];
	max.f32 	%f36, %f34, %f35;
	ld.global.nc.f32 	%f37, [%rd5+49920];
	max.f32 	%f38, %f36, %f37;
	ld.global.nc.f32 	%f39, [%rd5+50176];
	max.f32 	%f40, %f38, %f39;
	ld.global.nc.f32 	%f41, [%rd5+65536];
	max.f32 	%f42, %f40, %f41;
	ld.global.nc.f32 	%f43, [%rd5+65792];
	max.f32 	%f44, %f42, %f43;
	ld.global.nc.f32 	%f45, [%rd5+66048];
	max.f32 	%f46, %f44, %f45;
	ld.global.nc.f32 	%f47, [%rd5+66304];
	max.f32 	%f48, %f46, %f47;
	ld.global.nc.f32 	%f49, [%rd5+66560];
	max.f32 	%f50, %f48, %f49;
	cvta.to.global.u64 	%rd6, %rd2;
	shl.b32 	%r28, %r1, 10;
	or.b32  	%r29, %r28, %r3;
	mul.wide.u32 	%rd7, %r29, 4;
	add.s64 	%rd8, %rd6, %rd7;
	st.global.f32 	[%rd8], %f50;
	ret;

}


// ===== COMPILED SASS (sm_100) =====

	.target	sm_100

	.elftype	@"ET_EXEC"


//--------------------- .note.nv.tkinfo           --------------------------
	.section	.note.nv.tkinfo,"",@"SHT_NOTE"
	.sectionflags	@"SHF_NOTE_NV_TKINFO"
	.tkinfo
        /*0018*/ 	.word	0x00000002
        /*0030*/ 	.string	""
        /*0030*/ 	.string	"ptxas"
        /*0030*/ 	.string	"Cuda compilation tools, release 13.0, V13.0.88"
        /*0030*/ 	.string	"Build cuda_13.0.r13.0/compiler.36424714_0"
        /*0030*/ 	.string	"-arch sm_100 -m 64 "



//--------------------- .note.nv.cuinfo           --------------------------
	.section	.note.nv.cuinfo,"",@"SHT_NOTE"
	.sectionflags	@"SHF_NOTE_NV_CUINFO"
        /*0018*/ 	.short	0x0002
        /*001a*/ 	.short	0x0064
        /*001c*/ 	.short	0x0082
	.zero		2


//--------------------- .nv.info                  --------------------------
	.section	.nv.info,"",@"SHT_CUDA_INFO"
	.align	4


	//----- nvinfo : EIATTR_REGCOUNT
	.align		4
        /*0000*/ 	.byte	0x04, 0x2f
        /*0002*/ 	.short	(.L_1 - .L_0)
	.align		4
.L_0:
        /*0004*/ 	.word	index@(_Z14maxpool_kernelPfS_)
        /*0008*/ 	.word	0x0000001e


	//----- nvinfo : EIATTR_FRAME_SIZE
	.align		4
.L_1:
        /*000c*/ 	.byte	0x04, 0x11
        /*000e*/ 	.short	(.L_3 - .L_2)
	.align		4
.L_2:
        /*0010*/ 	.word	index@(_Z14maxpool_kernelPfS_)
        /*0014*/ 	.word	0x00000000


	//----- nvinfo : EIATTR_MIN_STACK_SIZE
	.align		4
.L_3:
        /*0018*/ 	.byte	0x04, 0x12
        /*001a*/ 	.short	(.L_5 - .L_4)
	.align		4
.L_4:
        /*001c*/ 	.word	index@(_Z14maxpool_kernelPfS_)
        /*0020*/ 	.word	0x00000000
.L_5:


//--------------------- .nv.compat                --------------------------
	.section	.nv.compat,"",@"SHT_CUDA_COMPAT_INFO"
	.align	4
        /*0000*/ 	.byte	0x02, 0x09, 0x00, 0x00, 0x02, 0x02, 0x01, 0x00, 0x02, 0x05, 0x05, 0x00, 0x03, 0x07, 0x01, 0x01
        /*0010*/ 	.byte	0x02, 0x03, 0x00, 0x00, 0x02, 0x06, 0x01, 0x00, 0x04, 0x0b, 0x08, 0x00, 0x09, 0x00, 0x00, 0x00
        /*0020*/ 	.byte	0x00, 0x00, 0x00, 0x00


//--------------------- .nv.info._Z14maxpool_kernelPfS_ --------------------------
	.section	.nv.info._Z14maxpool_kernelPfS_,"",@"SHT_CUDA_INFO"
	.sectionflags	@""
	.align	4


	//----- nvinfo : EIATTR_CUDA_API_VERSION
	.align		4
        /*0000*/ 	.byte	0x04, 0x37
        /*0002*/ 	.short	(.L_7 - .L_6)
.L_6:
        /*0004*/ 	.word	0x00000082


	//----- nvinfo : EIATTR_KPARAM_INFO
	.align		4
.L_7:
        /*0008*/ 	.byte	0x04, 0x17
        /*000a*/ 	.short	(.L_9 - .L_8)
.L_8:
        /*000c*/ 	.word	0x00000000
        /*0010*/ 	.short	0x0001
        /*0012*/ 	.short	0x0008
        /*0014*/ 	.byte	0x00, 0xf5, 0x21, 0x00


	//----- nvinfo : EIATTR_KPARAM_INFO
	.align		4
.L_9:
        /*0018*/ 	.byte	0x04, 0x17
        /*001a*/ 	.short	(.L_11 - .L_10)
.L_10:
        /*001c*/ 	.word	0x00000000
        /*0020*/ 	.short	0x0000
        /*0022*/ 	.short	0x0000
        /*0024*/ 	.byte	0x00, 0xf5, 0x21, 0x00


	//----- nvinfo : EIATTR_SPARSE_MMA_MASK
	.align		4
.L_11:
        /*0028*/ 	.byte	0x03, 0x50
        /*002a*/ 	.short	0x0000


	//----- nvinfo : EIATTR_MAXREG_COUNT
	.align		4
        /*002c*/ 	.byte	0x03, 0x1b
        /*002e*/ 	.short	0x0040


	//----- nvinfo : EIATTR_MERCURY_ISA_VERSION
	.align		4
        /*0030*/ 	.byte	0x03, 0x5f
        /*0032*/ 	.short	0x0101


	//----- nvinfo : EIATTR_VRC_CTA_INIT_COUNT
	.align		4
        /*0034*/ 	.byte	0x02, 0x4a
	.zero		1
	.zero		1


	//----- nvinfo : EIATTR_EXIT_INSTR_OFFSETS
	.align		4
        /*0038*/ 	.byte	0x04, 0x1c
        /*003a*/ 	.short	(.L_13 - .L_12)


	//   ....[0]....
.L_12:
        /*003c*/ 	.word	0x00000490


	//----- nvinfo : EIATTR_MAX_THREADS
	.align		4
.L_13:
        /*0040*/ 	.byte	0x04, 0x05
        /*0042*/ 	.short	(.L_15 - .L_14)
.L_14:
        /*0044*/ 	.word	0x00000400
        /*0048*/ 	.word	0x00000001
        /*004c*/ 	.word	0x00000001


	//----- nvinfo : EIATTR_CBANK_PARAM_SIZE
	.align		4
.L_15:
        /*0050*/ 	.byte	0x03, 0x19
        /*0052*/ 	.short	0x0010


	//----- nvinfo : EIATTR_PARAM_CBANK
	.align		4
        /*0054*/ 	.byte	0x04, 0x0a
        /*0056*/ 	.short	(.L_17 - .L_16)
	.align		4
.L_16:
        /*0058*/ 	.word	index@(.nv.constant0._Z14maxpool_kernelPfS_)
        /*005c*/ 	.short	0x0380
        /*005e*/ 	.short	0x0010


	//----- nvinfo : EIATTR_SW_WAR
	.align		4
.L_17:
        /*0060*/ 	.byte	0x04, 0x36
        /*0062*/ 	.short	(.L_19 - .L_18)
.L_18:
        /*0064*/ 	.word	0x00000008
.L_19:


//--------------------- .nv.callgraph             --------------------------
	.section	.nv.callgraph,"",@"SHT_CUDA_CALLGRAPH"
	.align	4
	.sectionentsize	8
	.align		4
        /*0000*/ 	.word	0x00000000
	.align		4
        /*0004*/ 	.word	0xffffffff
	.align		4
        /*0008*/ 	.word	0x00000000
	.align		4
        /*000c*/ 	.word	0xfffffffe
	.align		4
        /*0010*/ 	.word	0x00000000
	.align		4
        /*0014*/ 	.word	0xfffffffd
	.align		4
        /*0018*/ 	.word	0x00000000
	.align		4
        /*001c*/ 	.word	0xfffffffc


//--------------------- .text._Z14maxpool_kernelPfS_ --------------------------
	.section	.text._Z14maxpool_kernelPfS_,"ax",@progbits
	.align	128
        .global         _Z14maxpool_kernelPfS_
        .type           _Z14maxpool_kernelPfS_,@function
        .size           _Z14maxpool_kernelPfS_,(.L_x_1 - _Z14maxpool_kernelPfS_)
        .other          _Z14maxpool_kernelPfS_,@"STO_CUDA_ENTRY STV_DEFAULT"
_Z14maxpool_kernelPfS_:
.text._Z14maxpool_kernelPfS_:
[----:B------:R-:W-:Y:S01]  /*0000*/  LDC R1, c[0x0][0x37c] ;  /* 0x0000df00ff017b82 */ /* 0x000fe20000000800 */
[----:B------:R-:W0:Y:S07]  /*0010*/  S2R R0, SR_TID.X ;  /* 0x0000000000007919 */ /* 0x000e2e0000002100 */
[----:B------:R-:W1:Y:S02]  /*0020*/  S2UR UR4, SR_CTAID.X ;  /* 0x00000000000479c3 */ /* 0x000e640000002500 */
[----:B-1----:R-:W-:-:S02]  /*0030*/  USHF.L.U32 UR5, UR4, 0x3, URZ ;  /* 0x0000000304057899 */ /* 0x002fc400080006ff */
[----:B------:R-:W-:Y:S01]  /*0040*/  USHF.L.U32 UR6, UR4, 0x4, URZ ;  /* 0x0000000404067899 */ /* 0x000fe200080006ff */
[--C-:B0-----:R-:W-:Y:S02]  /*0050*/  SHF.R.U32.HI R2, RZ, 0x7, R0.reuse ;  /* 0x00000007ff027819 */ /* 0x101fe40000011600 */
[----:B------:R-:W-:Y:S02]  /*0060*/  SHF.R.U32.HI R4, RZ, 0x6, R0 ;  /* 0x00000006ff047819 */ /* 0x000fe40000011600 */
[----:B------:R-:W-:Y:S01]  /*0070*/  LOP3.LUT R3, R2, UR5, RZ, 0xfc, !PT ;  /* 0x0000000502037c12 */ /* 0x000fe2000f8efcff */
[----:B------:R-:W-:Y:S01]  /*0080*/  USHF.L.U32 UR5, UR4, 0x2, URZ ;  /* 0x0000000204057899 */ /* 0x000fe200080006ff */
[----:B------:R-:W-:-:S04]  /*0090*/  LOP3.LUT R5, R4, UR6, RZ, 0xfc, !PT ;  /* 0x0000000604057c12 */ /* 0x000fc8000f8efcff */
[----:B------:R-:W0:Y:S01]  /*00a0*/  LDCU.64 UR6, c[0x0][0x358] ;  /* 0x00006b00ff0677ac */ /* 0x000e220008000a00 */
[----:B------:R-:W-:Y:S01]  /*00b0*/  SHF.R.U32.HI R2, RZ, 0x8, R0 ;  /* 0x00000008ff027819 */ /* 0x000fe20000011600 */
[----:B------:R-:W-:-:S03]  /*00c0*/  IMAD.HI.U32 R4, R3, -0x6e5d4c3b, RZ ;  /* 0x91a2b3c503047827 */ /* 0x000fc600078e00ff */
[----:B------:R-:W-:Y:S01]  /*00d0*/  LOP3.LUT R2, R2, UR5, RZ, 0xfc, !PT ;  /* 0x0000000502027c12 */ /* 0x000fe2000f8efcff */
[----:B------:R-:W-:Y:S01]  /*00e0*/  IMAD.HI.U32 R7, R5, -0x77777777, RZ ;  /* 0x8888888905077827 */ /* 0x000fe200078e00ff */
[----:B------:R-:W-:-:S03]  /*00f0*/  SHF.R.U32.HI R6, RZ, 0x8, R4 ;  /* 0x00000008ff067819 */ /* 0x000fc60000011604 */
[----:B------:R-:W-:Y:S01]  /*0100*/  IMAD.HI.U32 R4, R2, -0x6e5d4c3b, RZ ;  /* 0x91a2b3c502047827 */ /* 0x000fe200078e00ff */
[----:B------:R-:W-:-:S03]  /*0110*/  SHF.R.U32.HI R8, RZ, 0x4, R7 ;  /* 0x00000004ff087819 */ /* 0x000fc60000011607 */
[----:B------:R-:W-:Y:S02]  /*0120*/  IMAD R6, R6, -0x1c2, R3 ;  /* 0xfffffe3e06067824 */ /* 0x000fe400078e0203 */
[----:B------:R-:W1:Y:S01]  /*0130*/  LDC.64 R2, c[0x0][0x380] ;  /* 0x0000e000ff027b82 */ /* 0x000e620000000a00 */
[----:B------:R-:W-:Y:S02]  /*0140*/  IMAD R8, R8, -0x1e, R5 ;  /* 0xffffffe208087824 */ /* 0x000fe400078e0205 */
[----:B------:R-:W-:Y:S01]  /*0150*/  LOP3.LUT R6, R6, 0xffff, RZ, 0xc0, !PT ;  /* 0x0000ffff06067812 */ /* 0x000fe200078ec0ff */
[----:B------:R-:W-:Y:S02]  /*0160*/  IMAD.SHL.U32 R5, R4, 0x800, RZ ;  /* 0x0000080004057824 */ /* 0x000fe400078e00ff */
[----:B------:R-:W-:Y:S02]  /*0170*/  IMAD.SHL.U32 R8, R8, 0x80, RZ ;  /* 0x0000008008087824 */ /* 0x000fe400078e00ff */
[----:B------:R-:W-:Y:S01]  /*0180*/  IMAD R4, R6, 0x1112, RZ ;  /* 0x0000111206047824 */ /* 0x000fe200078e02ff */
[----:B------:R-:W-:-:S04]  /*0190*/  LOP3.LUT R5, R5, 0xfffc003f, R0, 0xc8, !PT ;  /* 0xfffc003f05057812 */ /* 0x000fc800078ec800 */
[----:B------:R-:W-:Y:S02]  /*01a0*/  LOP3.LUT R5, R5, R8, RZ, 0xfc, !PT ;  /* 0x0000000805057212 */ /* 0x000fe400078efcff */
[----:B------:R-:W-:-:S05]  /*01b0*/  SHF.R.U32.HI R4, RZ, 0x10, R4 ;  /* 0x00000010ff047819 */ /* 0x000fca0000011604 */
[----:B------:R-:W-:-:S04]  /*01c0*/  IMAD R5, R4, 0x2000, R5 ;  /* 0x0000200004057824 */ /* 0x000fc800078e0205 */
[----:B-1----:R-:W-:-:S05]  /*01d0*/  IMAD.WIDE.U32 R2, R5, 0x4, R2 ;  /* 0x0000000405027825 */ /* 0x002fca00078e0002 */
[----:B0-----:R-:W2:Y:S04]  /*01e0*/  LDG.E.CONSTANT R12, desc[UR6][R2.64] ;  /* 0x00000006020c7981 */ /* 0x001ea8000c1e9900 */
[----:B------:R-:W2:Y:S04]  /*01f0*/  LDG.E.CONSTANT R13, desc[UR6][R2.64+0x100] ;  /* 0x00010006020d7981 */ /* 0x000ea8000c1e9900 */
[----:B------:R-:W3:Y:S04]  /*0200*/  LDG.E.CONSTANT R26, desc[UR6][R2.64+0x200] ;  /* 0x00020006021a7981 */ /* 0x000ee8000c1e9900 */
[----:B------:R-:W3:Y:S04]  /*0210*/  LDG.E.CONSTANT R27, desc[UR6][R2.64+0x300] ;  /* 0x00030006021b7981 */ /* 0x000ee8000c1e9900 */
[----:B------:R-:W4:Y:S04]  /*0220*/  LDG.E.CONSTANT R23, desc[UR6][R2.64+0x400] ;  /* 0x0004000602177981 */ /* 0x000f28000c1e9900 */
[----:B------:R-:W4:Y:S04]  /*0230*/  LDG.E.CONSTANT R24, desc[UR6][R2.64+0x4000] ;  /* 0x0040000602187981 */ /* 0x000f28000c1e9900 */
[----:B------:R-:W5:Y:S04]  /*0240*/  LDG.E.CONSTANT R22, desc[UR6][R2.64+0x4100] ;  /* 0x0041000602167981 */ /* 0x000f68000c1e9900 */
        /* <DEDUP_REMOVED lines=15> */
[----:B------:R-:W5:Y:S01]  /*0340*/  LDG.E.CONSTANT R14, desc[UR6][R2.64+0x10200] ;  /* 0x01020006020e7981 */ /* 0x000f62000c1e9900 */
[----:B--2---:R-:W-:-:S03]  /*0350*/  FMNMX3 R25, R12, -3.40282306073709652508e+38, R13, !PT ;  /* 0xff7ffffd0c197876 */ /* 0x004fc6000780000d */
[----:B------:R-:W2:Y:S04]  /*0360*/  LDG.E.CONSTANT R13, desc[UR6][R2.64+0x10300] ;  /* 0x01030006020d7981 */ /* 0x000ea8000c1e9900 */
[----:B------:R0:W2:Y:S01]  /*0370*/  LDG.E.CONSTANT R12, desc[UR6][R2.64+0x10400] ;  /* 0x01040006020c7981 */ /* 0x0000a2000c1e9900 */
[----:B---3--:R-:W-:-:S04]  /*0380*/  FMNMX3 R25, R25, R26, R27, !PT ;  /* 0x0000001a19197276 */ /* 0x008fc8000780001b */
[----:B----4-:R-:W-:-:S04]  /*0390*/  FMNMX3 R23, R25, R23, R24, !PT ;  /* 0x0000001719177276 */ /* 0x010fc80007800018 */
[----:B-----5:R-:W-:-:S04]  /*03a0*/  FMNMX3 R21, R23, R22, R21, !PT ;  /* 0x0000001617157276 */ /* 0x020fc80007800015 */
[----:B------:R-:W-:-:S04]  /*03b0*/  FMNMX3 R19, R21, R20, R19, !PT ;  /* 0x0000001415137276 */ /* 0x000fc80007800013 */
[----:B------:R-:W-:-:S04]  /*03c0*/  FMNMX3 R17, R19, R18, R17, !PT ;  /* 0x0000001213117276 */ /* 0x000fc80007800011 */
[----:B------:R-:W-:Y:S02]  /*03d0*/  FMNMX3 R15, R17, R16, R15, !PT ;  /* 0x00000010110f7276 */ /* 0x000fe4000780000f */
[----:B------:R-:W1:Y:S02]  /*03e0*/  LDC.64 R16, c[0x0][0x388] ;  /* 0x0000e200ff107b82 */ /* 0x000e640000000a00 */
[----:B------:R-:W-:Y:S01]  /*03f0*/  FMNMX3 R4, R15, R4, R5, !PT ;  /* 0x000000040f047276 */ /* 0x000fe20007800005 */
[----:B------:R-:W-:-:S03]  /*0400*/  USHF.L.U32 UR4, UR4, 0xa, URZ ;  /* 0x0000000a04047899 */ /* 0x000fc600080006ff */
[----:B------:R-:W-:-:S04]  /*0410*/  FMNMX3 R4, R4, R6, R7, !PT ;  /* 0x0000000604047276 */ /* 0x000fc80007800007 */
[----:B------:R-:W-:Y:S02]  /*0420*/  FMNMX3 R4, R4, R8, R9, !PT ;  /* 0x0000000804047276 */ /* 0x000fe40007800009 */
[----:B0-----:R-:W-:Y:S02]  /*0430*/  LOP3.LUT R3, R0, UR4, RZ, 0xfc, !PT ;  /* 0x0000000400037c12 */ /* 0x001fe4000f8efcff */
[----:B------:R-:W-:-:S03]  /*0440*/  FMNMX3 R4, R4, R10, R11, !PT ;  /* 0x0000000a04047276 */ /* 0x000fc6000780000b */
[----:B-1----:R-:W-:Y:S01]  /*0450*/  IMAD.WIDE.U32 R16, R3, 0x4, R16 ;  /* 0x0000000403107825 */ /* 0x002fe200078e0010 */
[----:B--2---:R-:W-:-:S04]  /*0460*/  FMNMX3 R13, R4, R14, R13, !PT ;  /* 0x0000000e040d7276 */ /* 0x004fc8000780000d */
[----:B------:R-:W-:-:S05]  /*0470*/  FMNMX R13, R13, R12, !PT ;  /* 0x0000000c0d0d7209 */ /* 0x000fca0007800000 */
[----:B------:R-:W-:Y:S01]  /*0480*/  STG.E desc[UR6][R16.64], R13 ;  /* 0x0000000d10007986 */ /* 0x000fe2000c101906 */
[----:B------:R-:W-:Y:S05]  /*0490*/  EXIT ;  /* 0x000000000000794d */ /* 0x000fea0003800000 */
.L_x_0:
[----:B------:R-:W-:-:S00]  /*04a0*/  BRA `(.L_x_0) ;  /* 0xfffffffc00fc7947 */ /* 0x000fc0000383ffff */
[----:B------:R-:W-:-:S00]  /*04b0*/  NOP ;  /* 0x0000000000007918 */ /* 0x000fc00000000000 */
        /* <DEDUP_REMOVED lines=12> */
.L_x_1:


//--------------------- .nv.shared.reserved.0     --------------------------
	.section	.nv.shared.reserved.0,"aw",@nobits
	.weak		__nv_reservedSMEM_offset_0_alias
	.size		__nv_reservedSMEM_offset_0_alias, 0, 64
	.other		__nv_reservedSMEM_offset_0_alias,@"STO_CUDA_RESERVED_SHARED STV_DEFAULT"
__nv_reservedSMEM_offset_0_alias:
	.zero		0
	.zero		64


//--------------------- .nv.constant0._Z14maxpool_kernelPfS_ --------------------------
	.section	.nv.constant0._Z14maxpool_kernelPfS_,"a",@progbits
	.sectionflags	@""
	.align	4
.nv.constant0._Z14maxpool_kernelPfS_:
	.zero		912


//--------------------- SYMBOLS --------------------------

	.type		.nv.reservedSmem.offset0,@object
	.size		.nv.reservedSmem.offset0,0x4
